//
// Generated by NVIDIA NVVM Compiler
//
// Compiler Build ID: CL-36424714
// Cuda compilation tools, release 13.0, V13.0.88
// Based on NVVM 20.0.0
//

.version 9.0
.target sm_100
.address_size 64

	// .globl	_Z16scanHillisSteeleIiEvPT_S1_i

.visible .entry _Z16scanHillisSteeleIiEvPT_S1_i(
	.param .u64 .ptr .align 1 _Z16scanHillisSteeleIiEvPT_S1_i_param_0,
	.param .u64 .ptr .align 1 _Z16scanHillisSteeleIiEvPT_S1_i_param_1,
	.param .u32 _Z16scanHillisSteeleIiEvPT_S1_i_param_2
)
{
	.reg .pred 	%p<6>;
	.reg .b32 	%r<20>;
	.reg .b64 	%rd<11>;

	ld.param.u64 	%rd3, [_Z16scanHillisSteeleIiEvPT_S1_i_param_0];
	ld.param.u64 	%rd4, [_Z16scanHillisSteeleIiEvPT_S1_i_param_1];
	ld.param.u32 	%r7, [_Z16scanHillisSteeleIiEvPT_S1_i_param_2];
	cvta.to.global.u64 	%rd1, %rd4;
	mov.u32 	%r8, %tid.x;
	mov.u32 	%r9, %ntid.x;
	mov.u32 	%r10, %ctaid.x;
	mad.lo.s32 	%r1, %r9, %r10, %r8;
	setp.ge.u32 	%p1, %r1, %r7;
	@%p1 bra 	$L__BB0_9;
	setp.lt.s32 	%p2, %r7, 2;
	mul.wide.u32 	%rd5, %r1, 4;
	add.s64 	%rd2, %rd1, %rd5;
	@%p2 bra 	$L__BB0_8;
	mov.b32 	%r18, 1;
$L__BB0_3:
	setp.lt.u32 	%p3, %r1, %r18;
	@%p3 bra 	$L__BB0_5;
	sub.s32 	%r13, %r1, %r18;
	mul.wide.u32 	%rd6, %r13, 4;
	add.s64 	%rd7, %rd1, %rd6;
	ld.global.u32 	%r19, [%rd7];
$L__BB0_5:
	setp.lt.u32 	%p4, %r1, %r18;
	bar.sync 	0;
	@%p4 bra 	$L__BB0_7;
	ld.global.u32 	%r14, [%rd2];
	add.s32 	%r15, %r14, %r19;
	st.global.u32 	[%rd2], %r15;
$L__BB0_7:
	bar.sync 	0;
	shl.b32 	%r18, %r18, 1;
	setp.lt.s32 	%p5, %r18, %r7;
	@%p5 bra 	$L__BB0_3;
$L__BB0_8:
	ld.global.u32 	%r16, [%rd2];
	cvta.to.global.u64 	%rd8, %rd3;
	add.s64 	%rd10, %rd8, %rd5;
	st.global.u32 	[%rd10], %r16;
$L__BB0_9:
	ret;

}


// ===== COMPILED SASS (sm_100) =====

	.target	sm_100

	.elftype	@"ET_EXEC"


//--------------------- .note.nv.tkinfo           --------------------------
	.section	.note.nv.tkinfo,"",@"SHT_NOTE"
	.sectionflags	@"SHF_NOTE_NV_TKINFO"
	.tkinfo
        /*0018*/ 	.word	0x00000002
        /*0030*/ 	.string	""
        /*0030*/ 	.string	"ptxas"
        /*0030*/ 	.string	"Cuda compilation tools, release 13.0, V13.0.88"
        /*0030*/ 	.string	"Build cuda_13.0.r13.0/compiler.36424714_0"
        /*0030*/ 	.string	"-arch sm_100 -m 64 "



//--------------------- .note.nv.cuinfo           --------------------------
	.section	.note.nv.cuinfo,"",@"SHT_NOTE"
	.sectionflags	@"SHF_NOTE_NV_CUINFO"
        /*0018*/ 	.short	0x0002
        /*001a*/ 	.short	0x0064
        /*001c*/ 	.short	0x0082
	.zero		2


//--------------------- .nv.info                  --------------------------
	.section	.nv.info,"",@"SHT_CUDA_INFO"
	.align	4


	//----- nvinfo : EIATTR_REGCOUNT
	.align		4
        /*0000*/ 	.byte	0x04, 0x2f
        /*0002*/ 	.short	(.L_1 - .L_0)
	.align		4
.L_0:
        /*0004*/ 	.word	index@(_Z16scanHillisSteeleIiEvPT_S1_i)
        /*0008*/ 	.word	0x0000000c


	//----- nvinfo : EIATTR_FRAME_SIZE
	.align		4
.L_1:
        /*000c*/ 	.byte	0x04, 0x11
        /*000e*/ 	.short	(.L_3 - .L_2)
	.align		4
.L_2:
        /*0010*/ 	.word	index@(_Z16scanHillisSteeleIiEvPT_S1_i)
        /*0014*/ 	.word	0x00000000


	//----- nvinfo : EIATTR_MIN_STACK_SIZE
	.align		4
.L_3:
        /*0018*/ 	.byte	0x04, 0x12
        /*001a*/ 	.short	(.L_5 - .L_4)
	.align		4
.L_4:
        /*001c*/ 	.word	index@(_Z16scanHillisSteeleIiEvPT_S1_i)
        /*0020*/ 	.word	0x00000000
.L_5:


//--------------------- .nv.compat                --------------------------
	.section	.nv.compat,"",@"SHT_CUDA_COMPAT_INFO"
	.align	4
        /*0000*/ 	.byte	0x02, 0x09, 0x00, 0x00, 0x02, 0x02, 0x01, 0x00, 0x02, 0x05, 0x05, 0x00, 0x03, 0x07, 0x01, 0x01
        /*0010*/ 	.byte	0x02, 0x03, 0x00, 0x00, 0x02, 0x06, 0x01, 0x00, 0x04, 0x0b, 0x08, 0x00, 0x09, 0x00, 0x00, 0x00
        /*0020*/ 	.byte	0x00, 0x00, 0x00, 0x00


//--------------------- .nv.info._Z16scanHillisSteeleIiEvPT_S1_i --------------------------
	.section	.nv.info._Z16scanHillisSteeleIiEvPT_S1_i,"",@"SHT_CUDA_INFO"
	.sectionflags	@""
	.align	4


	//----- nvinfo : EIATTR_CUDA_API_VERSION
	.align		4
        /*0000*/ 	.byte	0x04, 0x37
        /*0002*/ 	.short	(.L_7 - .L_6)
.L_6:
        /*0004*/ 	.word	0x00000082


	//----- nvinfo : EIATTR_KPARAM_INFO
	.align		4
.L_7:
        /*0008*/ 	.byte	0x04, 0x17
        /*000a*/ 	.short	(.L_9 - .L_8)
.L_8:
        /*000c*/ 	.word	0x00000000
        /*0010*/ 	.short	0x0002
        /*0012*/ 	.short	0x0010
        /*0014*/ 	.byte	0x00, 0xf0, 0x11, 0x00


	//----- nvinfo : EIATTR_KPARAM_INFO
	.align		4
.L_9:
        /*0018*/ 	.byte	0x04, 0x17
        /*001a*/ 	.short	(.L_11 - .L_10)
.L_10:
        /*001c*/ 	.word	0x00000000
        /*0020*/ 	.short	0x0001
        /*0022*/ 	.short	0x0008
        /*0024*/ 	.byte	0x00, 0xf5, 0x21, 0x00


	//----- nvinfo : EIATTR_KPARAM_INFO
	.align		4
.L_11:
        /*0028*/ 	.byte	0x04, 0x17
        /*002a*/ 	.short	(.L_13 - .L_12)
.L_12:
        /*002c*/ 	.word	0x00000000
        /*0030*/ 	.short	0x0000
        /*0032*/ 	.short	0x0000
        /*0034*/ 	.byte	0x00, 0xf5, 0x21, 0x00


	//----- nvinfo : EIATTR_SPARSE_MMA_MASK
	.align		4
.L_13:
        /*0038*/ 	.byte	0x03, 0x50
        /*003a*/ 	.short	0x0000


	//----- nvinfo : EIATTR_MAXREG_COUNT
	.align		4
        /*003c*/ 	.byte	0x03, 0x1b
        /*003e*/ 	.short	0x00ff


	//----- nvinfo : EIATTR_NUM_BARRIERS
	.align		4
        /*0040*/ 	.byte	0x02, 0x4c
        /*0042*/ 	.byte	0x01
	.zero		1


	//----- nvinfo : EIATTR_MERCURY_ISA_VERSION
	.align		4
        /*0044*/ 	.byte	0x03, 0x5f
        /*0046*/ 	.short	0x0101


	//----- nvinfo : EIATTR_VRC_CTA_INIT_COUNT
	.align		4
        /*0048*/ 	.byte	0x02, 0x4a
	.zero		1
	.zero		1


	//----- nvinfo : EIATTR_EXIT_INSTR_OFFSETS
	.align		4
        /*004c*/ 	.byte	0x04, 0x1c
        /*004e*/ 	.short	(.L_15 - .L_14)


	//   ....[0]....
.L_14:
        /*0050*/ 	.word	0x00000070


	//   ....[1]....
        /*0054*/ 	.word	0x00000200


	//----- nvinfo : EIATTR_CBANK_PARAM_SIZE
	.align		4
.L_15:
        /*0058*/ 	.byte	0x03, 0x19
        /*005a*/ 	.short	0x0014


	//----- nvinfo : EIATTR_PARAM_CBANK
	.align		4
        /*005c*/ 	.byte	0x04, 0x0a
        /*005e*/ 	.short	(.L_17 - .L_16)
	.align		4
.L_16:
        /*0060*/ 	.word	index@(.nv.constant0._Z16scanHillisSteeleIiEvPT_S1_i)
        /*0064*/ 	.short	0x0380
        /*0066*/ 	.short	0x0014


	//----- nvinfo : EIATTR_SW_WAR
	.align		4
.L_17:
        /*0068*/ 	.byte	0x04, 0x36
        /*006a*/ 	.short	(.L_19 - .L_18)
.L_18:
        /*006c*/ 	.word	0x00000008
.L_19:


//--------------------- .nv.callgraph             --------------------------
	.section	.nv.callgraph,"",@"SHT_CUDA_CALLGRAPH"
	.align	4
	.sectionentsize	8
	.align		4
        /*0000*/ 	.word	0x00000000
	.align		4
        /*0004*/ 	.word	0xffffffff
	.align		4
        /*0008*/ 	.word	0x00000000
	.align		4
        /*000c*/ 	.word	0xfffffffe
	.align		4
        /*0010*/ 	.word	0x00000000
	.align		4
        /*0014*/ 	.word	0xfffffffd
	.align		4
        /*0018*/ 	.word	0x00000000
	.align		4
        /*001c*/ 	.word	0xfffffffc


//--------------------- .text._Z16scanHillisSteeleIiEvPT_S1_i --------------------------
	.section	.text._Z16scanHillisSteeleIiEvPT_S1_i,"ax",@progbits
	.align	128
        .global         _Z16scanHillisSteeleIiEvPT_S1_i
        .type           _Z16scanHillisSteeleIiEvPT_S1_i,@function
        .size           _Z16scanHillisSteeleIiEvPT_S1_i,(.L_x_3 - _Z16scanHillisSteeleIiEvPT_S1_i)
        .other          _Z16scanHillisSteeleIiEvPT_S1_i,@"STO_CUDA_ENTRY STV_DEFAULT"
_Z16scanHillisSteeleIiEvPT_S1_i:
.text._Z16scanHillisSteeleIiEvPT_S1_i:
[----:B------:R-:W-:Y:S01]  /*0000*/  LDC R1, c[0x0][0x37c] ;  /* 0x0000df00ff017b82 */ /* 0x000fe20000000800 */
[----:B------:R-:W0:Y:S01]  /*0010*/  S2R R7, SR_TID.X ;  /* 0x0000000000077919 */ /* 0x000e220000002100 */
[----:B------:R-:W0:Y:S01]  /*0020*/  LDCU UR4, c[0x0][0x360] ;  /* 0x00006c00ff0477ac */ /* 0x000e220008000800 */
[----:B------:R-:W0:Y:S01]  /*0030*/  S2R R0, SR_CTAID.X ;  /* 0x0000000000007919 */ /* 0x000e220000002500 */
[----:B------:R-:W1:Y:S01]  /*0040*/  LDCU UR5, c[0x0][0x390] ;  /* 0x00007200ff0577ac */ /* 0x000e620008000800 */
[----:B0-----:R-:W-:-:S05]  /*0050*/  IMAD R7, R0, UR4, R7 ;  /* 0x0000000400077c24 */ /* 0x001fca000f8e0207 */
[----:B-1----:R-:W-:-:S13]  /*0060*/  ISETP.GE.U32.AND P0, PT, R7, UR5, PT ;  /* 0x0000000507007c0c */ /* 0x002fda000bf06070 */
[----:B------:R-:W-:Y:S05]  /*0070*/  @P0 EXIT ;  /* 0x000000000000094d */ /* 0x000fea0003800000 */
[----:B------:R-:W0:Y:S01]  /*0080*/  LDC.64 R2, c[0x0][0x388] ;  /* 0x0000e200ff027b82 */ /* 0x000e220000000a00 */
[----:B------:R-:W-:Y:S01]  /*0090*/  UISETP.GE.AND UP0, UPT, UR5, 0x2, UPT ;  /* 0x000000020500788c */ /* 0x000fe2000bf06270 */
[----:B------:R-:W1:Y:S01]  /*00a0*/  LDCU.64 UR6, c[0x0][0x358] ;  /* 0x00006b00ff0677ac */ /* 0x000e620008000a00 */
[----:B0-----:R-:W-:-:S07]  /*00b0*/  IMAD.WIDE.U32 R2, R7, 0x4, R2 ;  /* 0x0000000407027825 */ /* 0x001fce00078e0002 */
[----:B-1----:R-:W-:Y:S05]  /*00c0*/  BRA.U !UP0, `(.L_x_0) ;  /* 0x00000001083c7547 */ /* 0x002fea000b800000 */
[----:B------:R-:W0:Y:S01]  /*00d0*/  LDCU UR5, c[0x0][0x390] ;  /* 0x00007200ff0577ac */ /* 0x000e220008000800 */
[----:B------:R-:W-:-:S05]  /*00e0*/  UMOV UR4, 0x1 ;  /* 0x0000000100047882 */ /* 0x000fca0000000000 */
.L_x_1:
[----:B------:R-:W-:-:S13]  /*00f0*/  ISETP.GE.U32.AND P0, PT, R7, UR4, PT ;  /* 0x0000000407007c0c */ /* 0x000fda000bf06070 */
[----:B-1----:R-:W1:Y:S01]  /*0100*/  @P0 LDC.64 R4, c[0x0][0x388] ;  /* 0x0000e200ff040b82 */ /* 0x002e620000000a00 */
[----:B------:R-:W-:-:S05]  /*0110*/  @P0 IADD3 R9, PT, PT, R7, -UR4, RZ ;  /* 0x8000000407090c10 */ /* 0x000fca000fffe0ff */
[----:B-1----:R-:W-:-:S05]  /*0120*/  @P0 IMAD.WIDE.U32 R4, R9, 0x4, R4 ;  /* 0x0000000409040825 */ /* 0x002fca00078e0004 */
[----:B------:R-:W2:Y:S01]  /*0130*/  @P0 LDG.E R0, desc[UR6][R4.64] ;  /* 0x0000000604000981 */ /* 0x000ea2000c1e1900 */
[----:B------:R-:W-:Y:S06]  /*0140*/  BAR.SYNC.DEFER_BLOCKING 0x0 ;  /* 0x0000000000007b1d */ /* 0x000fec0000010000 */
[----:B------:R-:W2:Y:S01]  /*0150*/  @P0 LDG.E R9, desc[UR6][R2.64] ;  /* 0x0000000602090981 */ /* 0x000ea2000c1e1900 */
[----:B------:R-:W-:-:S04]  /*0160*/  USHF.L.U32 UR4, UR4, 0x1, URZ ;  /* 0x0000000104047899 */ /* 0x000fc800080006ff */
[----:B0-----:R-:W-:Y:S01]  /*0170*/  UISETP.GE.AND UP0, UPT, UR4, UR5, UPT ;  /* 0x000000050400728c */ /* 0x001fe2000bf06270 */
[----:B--2---:R-:W-:-:S05]  /*0180*/  @P0 IADD3 R9, PT, PT, R0, R9, RZ ;  /* 0x0000000900090210 */ /* 0x004fca0007ffe0ff */
[----:B------:R1:W-:Y:S01]  /*0190*/  @P0 STG.E desc[UR6][R2.64], R9 ;  /* 0x0000000902000986 */ /* 0x0003e2000c101906 */
[----:B------:R-:W-:Y:S06]  /*01a0*/  BAR.SYNC.DEFER_BLOCKING 0x0 ;  /* 0x0000000000007b1d */ /* 0x000fec0000010000 */
[----:B------:R-:W-:Y:S05]  /*01b0*/  BRA.U !UP0, `(.L_x_1) ;  /* 0xfffffffd08cc7547 */ /* 0x000fea000b83ffff */
.L_x_0:
[----:B-1----:R-:W2:Y:S01]  /*01c0*/  LDG.E R3, desc[UR6][R2.64] ;  /* 0x0000000602037981 */ /* 0x002ea2000c1e1900 */
[----:B------:R-:W0:Y:S02]  /*01d0*/  LDC.64 R4, c[0x0][0x380] ;  /* 0x0000e000ff047b82 */ /* 0x000e240000000a00 */
[----:B0-----:R-:W-:-:S05]  /*01e0*/  IMAD.WIDE.U32 R4, R7, 0x4, R4 ;  /* 0x0000000407047825 */ /* 0x001fca00078e0004 */
[----:B--2---:R-:W-:Y:S01]  /*01f0*/  STG.E desc[UR6][R4.64], R3 ;  /* 0x0000000304007986 */ /* 0x004fe2000c101906 */
[----:B------:R-:W-:Y:S05]  /*0200*/  EXIT ;  /* 0x000000000000794d */ /* 0x000fea0003800000 */
.L_x_2:
[----:B------:R-:W-:-:S00]  /*0210*/  BRA `(.L_x_2) ;  /* 0xfffffffc00fc7947 */ /* 0x000fc0000383ffff */
[----:B------:R-:W-:-:S00]  /*0220*/  NOP ;  /* 0x0000000000007918 */ /* 0x000fc00000000000 */
        /* <DEDUP_REMOVED lines=13> */
.L_x_3:


//--------------------- .nv.shared.reserved.0     --------------------------
	.section	.nv.shared.reserved.0,"aw",@nobits
	.weak		__nv_reservedSMEM_offset_0_alias
	.size		__nv_reservedSMEM_offset_0_alias, 0, 64
	.other		__nv_reservedSMEM_offset_0_alias,@"STO_CUDA_RESERVED_SHARED STV_DEFAULT"
__nv_reservedSMEM_offset_0_alias:
	.zero		0
	.zero		64


//--------------------- .nv.constant0._Z16scanHillisSteeleIiEvPT_S1_i --------------------------
	.section	.nv.constant0._Z16scanHillisSteeleIiEvPT_S1_i,"a",@progbits
	.sectionflags	@""
	.align	4
.nv.constant0._Z16scanHillisSteeleIiEvPT_S1_i:
	.zero		916


//--------------------- SYMBOLS --------------------------

	.type		.nv.reservedSmem.offset0,@object
	.size		.nv.reservedSmem.offset0,0x4
